//
// Generated by NVIDIA NVVM Compiler
//
// Compiler Build ID: CL-36424714
// Cuda compilation tools, release 13.0, V13.0.88
// Based on NVVM 20.0.0
//

.version 9.0
.target sm_100
.address_size 64

	// .globl	_Z44convolution_cached_tiled_2D_const_mem_kernelPfS_ii
.const .align 4 .b8 F_c[100];
// _ZZ44convolution_cached_tiled_2D_const_mem_kernelPfS_iiE3N_s has been demoted

.visible .entry _Z44convolution_cached_tiled_2D_const_mem_kernelPfS_ii(
	.param .u64 .ptr .align 1 _Z44convolution_cached_tiled_2D_const_mem_kernelPfS_ii_param_0,
	.param .u64 .ptr .align 1 _Z44convolution_cached_tiled_2D_const_mem_kernelPfS_ii_param_1,
	.param .u32 _Z44convolution_cached_tiled_2D_const_mem_kernelPfS_ii_param_2,
	.param .u32 _Z44convolution_cached_tiled_2D_const_mem_kernelPfS_ii_param_3
)
{
	.reg .pred 	%p<40>;
	.reg .b32 	%r<67>;
	.reg .b32 	%f<45>;
	.reg .b64 	%rd<21>;
	// demoted variable
	.shared .align 4 .b8 _ZZ44convolution_cached_tiled_2D_const_mem_kernelPfS_iiE3N_s[4096];
	ld.param.u64 	%rd6, [_Z44convolution_cached_tiled_2D_const_mem_kernelPfS_ii_param_0];
	ld.param.u64 	%rd5, [_Z44convolution_cached_tiled_2D_const_mem_kernelPfS_ii_param_1];
	ld.param.u32 	%r24, [_Z44convolution_cached_tiled_2D_const_mem_kernelPfS_ii_param_2];
	ld.param.u32 	%r25, [_Z44convolution_cached_tiled_2D_const_mem_kernelPfS_ii_param_3];
	cvta.to.global.u64 	%rd1, %rd6;
	mov.u32 	%r26, %ctaid.x;
	shl.b32 	%r1, %r26, 5;
	mov.u32 	%r2, %tid.x;
	add.s32 	%r3, %r1, %r2;
	mov.u32 	%r27, %ctaid.y;
	shl.b32 	%r28, %r27, 5;
	mov.u32 	%r63, %tid.y;
	add.s32 	%r5, %r28, %r63;
	setp.lt.s32 	%p5, %r5, %r25;
	setp.lt.s32 	%p6, %r3, %r24;
	and.pred  	%p1, %p6, %p5;
	not.pred 	%p7, %p1;
	@%p7 bra 	$L__BB0_2;
	mad.lo.s32 	%r35, %r24, %r5, %r3;
	mul.wide.s32 	%rd7, %r35, 4;
	add.s64 	%rd8, %rd1, %rd7;
	ld.global.f32 	%f17, [%rd8];
	shl.b32 	%r36, %r63, 7;
	mov.u32 	%r37, _ZZ44convolution_cached_tiled_2D_const_mem_kernelPfS_iiE3N_s;
	add.s32 	%r38, %r37, %r36;
	shl.b32 	%r39, %r2, 2;
	add.s32 	%r40, %r38, %r39;
	st.shared.f32 	[%r40], %f17;
	bra.uni 	$L__BB0_3;
$L__BB0_2:
	shl.b32 	%r29, %r63, 7;
	mov.u32 	%r30, _ZZ44convolution_cached_tiled_2D_const_mem_kernelPfS_iiE3N_s;
	add.s32 	%r31, %r30, %r29;
	shl.b32 	%r32, %r2, 2;
	add.s32 	%r33, %r31, %r32;
	mov.b32 	%r34, 0;
	st.shared.u32 	[%r33], %r34;
$L__BB0_3:
	bar.sync 	0;
	@%p7 bra 	$L__BB0_27;
	add.s32 	%r6, %r2, -2;
	add.s32 	%r7, %r2, -1;
	add.s32 	%r42, %r3, 1;
	setp.gt.s32 	%p9, %r3, -2;
	setp.lt.s32 	%p10, %r42, %r24;
	and.pred  	%p2, %p9, %p10;
	add.s32 	%r43, %r3, 2;
	setp.gt.s32 	%p11, %r3, -3;
	setp.lt.s32 	%p12, %r43, %r24;
	and.pred  	%p3, %p11, %p12;
	shl.b32 	%r44, %r63, 7;
	shl.b32 	%r45, %r2, 2;
	add.s32 	%r46, %r44, %r45;
	mov.u32 	%r47, _ZZ44convolution_cached_tiled_2D_const_mem_kernelPfS_iiE3N_s;
	add.s32 	%r48, %r46, %r47;
	add.s32 	%r64, %r48, -264;
	add.s32 	%r49, %r5, -2;
	mul.lo.s32 	%r62, %r24, %r49;
	add.s32 	%r50, %r2, %r62;
	add.s32 	%r61, %r50, %r1;
	mov.u64 	%rd10, F_c;
	add.s64 	%rd20, %rd10, 8;
	mov.f32 	%f44, 0f00000000;
	mov.b32 	%r66, -2;
	cvt.s64.s32 	%rd12, %r3;
	mov.u32 	%r65, %r5;
$L__BB0_5:
	add.s32 	%r17, %r63, -2;
	add.s32 	%r52, %r65, -2;
	setp.gt.s32 	%p13, %r52, -1;
	setp.lt.s32 	%p14, %r52, %r25;
	and.pred  	%p4, %p13, %p14;
	max.u32 	%r53, %r17, %r6;
	setp.gt.u32 	%p15, %r53, 31;
	cvt.s64.s32 	%rd11, %r62;
	add.s64 	%rd13, %rd12, %rd11;
	shl.b64 	%rd14, %rd13, 2;
	add.s64 	%rd3, %rd1, %rd14;
	@%p15 bra 	$L__BB0_7;
	ld.const.f32 	%f21, [%rd20+-8];
	ld.shared.f32 	%f22, [%r64];
	fma.rn.f32 	%f44, %f21, %f22, %f44;
	bra.uni 	$L__BB0_9;
$L__BB0_7:
	setp.gt.s32 	%p16, %r3, 1;
	add.s32 	%r54, %r3, -2;
	setp.lt.s32 	%p17, %r54, %r24;
	and.pred  	%p18, %p16, %p17;
	and.pred  	%p19, %p4, %p18;
	not.pred 	%p20, %p19;
	@%p20 bra 	$L__BB0_9;
	ld.const.f32 	%f19, [%rd20+-8];
	ld.global.f32 	%f20, [%rd3+-8];
	fma.rn.f32 	%f44, %f19, %f20, %f44;
$L__BB0_9:
	max.u32 	%r56, %r17, %r7;
	setp.lt.u32 	%p21, %r56, 32;
	@%p21 bra 	$L__BB0_12;
	setp.lt.s32 	%p22, %r3, 1;
	not.pred 	%p23, %p4;
	or.pred  	%p24, %p23, %p22;
	@%p24 bra 	$L__BB0_13;
	ld.const.f32 	%f23, [%rd20+-4];
	ld.global.f32 	%f24, [%rd3+-4];
	fma.rn.f32 	%f44, %f23, %f24, %f44;
	bra.uni 	$L__BB0_13;
$L__BB0_12:
	ld.const.f32 	%f25, [%rd20+-4];
	ld.shared.f32 	%f26, [%r64+4];
	fma.rn.f32 	%f44, %f25, %f26, %f44;
$L__BB0_13:
	or.b32  	%r57, %r17, %r2;
	setp.lt.u32 	%p25, %r57, 32;
	@%p25 bra 	$L__BB0_16;
	setp.lt.s32 	%p26, %r3, 0;
	not.pred 	%p27, %p4;
	or.pred  	%p28, %p27, %p26;
	@%p28 bra 	$L__BB0_17;
	ld.const.f32 	%f27, [%rd20];
	mul.wide.s32 	%rd15, %r61, 4;
	add.s64 	%rd16, %rd1, %rd15;
	ld.global.f32 	%f28, [%rd16];
	fma.rn.f32 	%f44, %f27, %f28, %f44;
	bra.uni 	$L__BB0_17;
$L__BB0_16:
	ld.const.f32 	%f29, [%rd20];
	ld.shared.f32 	%f30, [%r64+8];
	fma.rn.f32 	%f44, %f29, %f30, %f44;
$L__BB0_17:
	setp.lt.u32 	%p29, %r17, 32;
	setp.lt.u32 	%p30, %r2, 31;
	and.pred  	%p31, %p29, %p30;
	@%p31 bra 	$L__BB0_20;
	and.pred  	%p32, %p4, %p2;
	not.pred 	%p33, %p32;
	@%p33 bra 	$L__BB0_21;
	ld.const.f32 	%f31, [%rd20+4];
	ld.global.f32 	%f32, [%rd3+4];
	fma.rn.f32 	%f44, %f31, %f32, %f44;
	bra.uni 	$L__BB0_21;
$L__BB0_20:
	ld.const.f32 	%f33, [%rd20+4];
	ld.shared.f32 	%f34, [%r64+12];
	fma.rn.f32 	%f44, %f33, %f34, %f44;
$L__BB0_21:
	setp.lt.u32 	%p34, %r17, 32;
	setp.lt.u32 	%p35, %r2, 30;
	and.pred  	%p36, %p34, %p35;
	@%p36 bra 	$L__BB0_24;
	and.pred  	%p37, %p4, %p3;
	not.pred 	%p38, %p37;
	@%p38 bra 	$L__BB0_25;
	ld.const.f32 	%f35, [%rd20+8];
	ld.global.f32 	%f36, [%rd3+8];
	fma.rn.f32 	%f44, %f35, %f36, %f44;
	bra.uni 	$L__BB0_25;
$L__BB0_24:
	ld.const.f32 	%f37, [%rd20+8];
	ld.shared.f32 	%f38, [%r64+16];
	fma.rn.f32 	%f44, %f37, %f38, %f44;
$L__BB0_25:
	add.s64 	%rd20, %rd20, 20;
	add.s32 	%r66, %r66, 1;
	add.s32 	%r65, %r65, 1;
	add.s32 	%r64, %r64, 128;
	add.s32 	%r63, %r63, 1;
	add.s32 	%r62, %r62, %r24;
	add.s32 	%r61, %r61, %r24;
	setp.ne.s32 	%p39, %r66, 3;
	@%p39 bra 	$L__BB0_5;
	mad.lo.s32 	%r60, %r24, %r5, %r3;
	cvta.to.global.u64 	%rd17, %rd5;
	mul.wide.s32 	%rd18, %r60, 4;
	add.s64 	%rd19, %rd17, %rd18;
	st.global.f32 	[%rd19], %f44;
$L__BB0_27:
	ret;

}


// ===== COMPILED SASS (sm_100) =====

	.target	sm_100

	.elftype	@"ET_EXEC"


//--------------------- .note.nv.tkinfo           --------------------------
	.section	.note.nv.tkinfo,"",@"SHT_NOTE"
	.sectionflags	@"SHF_NOTE_NV_TKINFO"
	.tkinfo
        /*0018*/ 	.word	0x00000002
        /*0030*/ 	.string	""
        /*0030*/ 	.string	"ptxas"
        /*0030*/ 	.string	"Cuda compilation tools, release 13.0, V13.0.88"
        /*0030*/ 	.string	"Build cuda_13.0.r13.0/compiler.36424714_0"
        /*0030*/ 	.string	"-arch sm_100 -m 64 "



//--------------------- .note.nv.cuinfo           --------------------------
	.section	.note.nv.cuinfo,"",@"SHT_NOTE"
	.sectionflags	@"SHF_NOTE_NV_CUINFO"
        /*0018*/ 	.short	0x0002
        /*001a*/ 	.short	0x0064
        /*001c*/ 	.short	0x0082
	.zero		2


//--------------------- .nv.info                  --------------------------
	.section	.nv.info,"",@"SHT_CUDA_INFO"
	.align	4


	//----- nvinfo : EIATTR_REGCOUNT
	.align		4
        /*0000*/ 	.byte	0x04, 0x2f
        /*0002*/ 	.short	(.L_2 - .L_1)
	.align		4
.L_1:
        /*0004*/ 	.word	index@(_Z44convolution_cached_tiled_2D_const_mem_kernelPfS_ii)
        /*0008*/ 	.word	0x00000016


	//----- nvinfo : EIATTR_FRAME_SIZE
	.align		4
.L_2:
        /*000c*/ 	.byte	0x04, 0x11
        /*000e*/ 	.short	(.L_4 - .L_3)
	.align		4
.L_3:
        /*0010*/ 	.word	index@(_Z44convolution_cached_tiled_2D_const_mem_kernelPfS_ii)
        /*0014*/ 	.word	0x00000000


	//----- nvinfo : EIATTR_MIN_STACK_SIZE
	.align		4
.L_4:
        /*0018*/ 	.byte	0x04, 0x12
        /*001a*/ 	.short	(.L_6 - .L_5)
	.align		4
.L_5:
        /*001c*/ 	.word	index@(_Z44convolution_cached_tiled_2D_const_mem_kernelPfS_ii)
        /*0020*/ 	.word	0x00000000
.L_6:


//--------------------- .nv.compat                --------------------------
	.section	.nv.compat,"",@"SHT_CUDA_COMPAT_INFO"
	.align	4
        /*0000*/ 	.byte	0x02, 0x09, 0x00, 0x00, 0x02, 0x02, 0x01, 0x00, 0x02, 0x05, 0x05, 0x00, 0x03, 0x07, 0x01, 0x01
        /*0010*/ 	.byte	0x02, 0x03, 0x00, 0x00, 0x02, 0x06, 0x01, 0x00, 0x04, 0x0b, 0x08, 0x00, 0x09, 0x00, 0x00, 0x00
        /*0020*/ 	.byte	0x00, 0x00, 0x00, 0x00


//--------------------- .nv.info._Z44convolution_cached_tiled_2D_const_mem_kernelPfS_ii --------------------------
	.section	.nv.info._Z44convolution_cached_tiled_2D_const_mem_kernelPfS_ii,"",@"SHT_CUDA_INFO"
	.sectionflags	@""
	.align	4


	//----- nvinfo : EIATTR_CUDA_API_VERSION
	.align		4
        /*0000*/ 	.byte	0x04, 0x37
        /*0002*/ 	.short	(.L_8 - .L_7)
.L_7:
        /*0004*/ 	.word	0x00000082


	//----- nvinfo : EIATTR_KPARAM_INFO
	.align		4
.L_8:
        /*0008*/ 	.byte	0x04, 0x17
        /*000a*/ 	.short	(.L_10 - .L_9)
.L_9:
        /*000c*/ 	.word	0x00000000
        /*0010*/ 	.short	0x0003
        /*0012*/ 	.short	0x0014
        /*0014*/ 	.byte	0x00, 0xf0, 0x11, 0x00


	//----- nvinfo : EIATTR_KPARAM_INFO
	.align		4
.L_10:
        /*0018*/ 	.byte	0x04, 0x17
        /*001a*/ 	.short	(.L_12 - .L_11)
.L_11:
        /*001c*/ 	.word	0x00000000
        /*0020*/ 	.short	0x0002
        /*0022*/ 	.short	0x0010
        /*0024*/ 	.byte	0x00, 0xf0, 0x11, 0x00


	//----- nvinfo : EIATTR_KPARAM_INFO
	.align		4
.L_12:
        /*0028*/ 	.byte	0x04, 0x17
        /*002a*/ 	.short	(.L_14 - .L_13)
.L_13:
        /*002c*/ 	.word	0x00000000
        /*0030*/ 	.short	0x0001
        /*0032*/ 	.short	0x0008
        /*0034*/ 	.byte	0x00, 0xf5, 0x21, 0x00


	//----- nvinfo : EIATTR_KPARAM_INFO
	.align		4
.L_14:
        /*0038*/ 	.byte	0x04, 0x17
        /*003a*/ 	.short	(.L_16 - .L_15)
.L_15:
        /*003c*/ 	.word	0x00000000
        /*0040*/ 	.short	0x0000
        /*0042*/ 	.short	0x0000
        /*0044*/ 	.byte	0x00, 0xf5, 0x21, 0x00


	//----- nvinfo : EIATTR_SPARSE_MMA_MASK
	.align		4
.L_16:
        /*0048*/ 	.byte	0x03, 0x50
        /*004a*/ 	.short	0x0000


	//----- nvinfo : EIATTR_MAXREG_COUNT
	.align		4
        /*004c*/ 	.byte	0x03, 0x1b
        /*004e*/ 	.short	0x00ff


	//----- nvinfo : EIATTR_NUM_BARRIERS
	.align		4
        /*0050*/ 	.byte	0x02, 0x4c
        /*0052*/ 	.byte	0x01
	.zero		1


	//----- nvinfo : EIATTR_MERCURY_ISA_VERSION
	.align		4
        /*0054*/ 	.byte	0x03, 0x5f
        /*0056*/ 	.short	0x0101


	//----- nvinfo : EIATTR_VRC_CTA_INIT_COUNT
	.align		4
        /*0058*/ 	.byte	0x02, 0x4a
	.zero		1
	.zero		1


	//----- nvinfo : EIATTR_EXIT_INSTR_OFFSETS
	.align		4
        /*005c*/ 	.byte	0x04, 0x1c
        /*005e*/ 	.short	(.L_18 - .L_17)


	//   ....[0]....
.L_17:
        /*0060*/ 	.word	0x00000220


	//   ....[1]....
        /*0064*/ 	.word	0x00001cf0


	//----- nvinfo : EIATTR_CRS_STACK_SIZE
	.align		4
.L_18:
        /*0068*/ 	.byte	0x04, 0x1e
        /*006a*/ 	.short	(.L_20 - .L_19)
.L_19:
        /*006c*/ 	.word	0x00000000


	//----- nvinfo : EIATTR_CBANK_PARAM_SIZE
	.align		4
.L_20:
        /*0070*/ 	.byte	0x03, 0x19
        /*0072*/ 	.short	0x0018


	//----- nvinfo : EIATTR_PARAM_CBANK
	.align		4
        /*0074*/ 	.byte	0x04, 0x0a
        /*0076*/ 	.short	(.L_22 - .L_21)
	.align		4
.L_21:
        /*0078*/ 	.word	index@(.nv.constant0._Z44convolution_cached_tiled_2D_const_mem_kernelPfS_ii)
        /*007c*/ 	.short	0x0380
        /*007e*/ 	.short	0x0018


	//----- nvinfo : EIATTR_SW_WAR
	.align		4
.L_22:
        /*0080*/ 	.byte	0x04, 0x36
        /*0082*/ 	.short	(.L_24 - .L_23)
.L_23:
        /*0084*/ 	.word	0x00000008
.L_24:


//--------------------- .nv.callgraph             --------------------------
	.section	.nv.callgraph,"",@"SHT_CUDA_CALLGRAPH"
	.align	4
	.sectionentsize	8
	.align		4
        /*0000*/ 	.word	0x00000000
	.align		4
        /*0004*/ 	.word	0xffffffff
	.align		4
        /*0008*/ 	.word	0x00000000
	.align		4
        /*000c*/ 	.word	0xfffffffe
	.align		4
        /*0010*/ 	.word	0x00000000
	.align		4
        /*0014*/ 	.word	0xfffffffd
	.align		4
        /*0018*/ 	.word	0x00000000
	.align		4
        /*001c*/ 	.word	0xfffffffc


//--------------------- .nv.constant3             --------------------------
	.section	.nv.constant3,"a",@progbits
	.align	4
.nv.constant3:
	.type		F_c,@object
	.size		F_c,(.L_0 - F_c)
F_c:
	.zero		100
.L_0:


//--------------------- .text._Z44convolution_cached_tiled_2D_const_mem_kernelPfS_ii --------------------------
	.section	.text._Z44convolution_cached_tiled_2D_const_mem_kernelPfS_ii,"ax",@progbits
	.align	128
        .global         _Z44convolution_cached_tiled_2D_const_mem_kernelPfS_ii
        .type           _Z44convolution_cached_tiled_2D_const_mem_kernelPfS_ii,@function
        .size           _Z44convolution_cached_tiled_2D_const_mem_kernelPfS_ii,(.L_x_74 - _Z44convolution_cached_tiled_2D_const_mem_kernelPfS_ii)
        .other          _Z44convolution_cached_tiled_2D_const_mem_kernelPfS_ii,@"STO_CUDA_ENTRY STV_DEFAULT"
_Z44convolution_cached_tiled_2D_const_mem_kernelPfS_ii:
.text._Z44convolution_cached_tiled_2D_const_mem_kernelPfS_ii:
[----:B------:R-:W-:Y:S01]  /*0000*/  LDC R1, c[0x0][0x37c] ;  /* 0x0000df00ff017b82 */ /* 0x000fe20000000800 */
[----:B------:R-:W0:Y:S01]  /*0010*/  S2R R0, SR_CTAID.Y ;  /* 0x0000000000007919 */ /* 0x000e220000002600 */
[----:B------:R-:W1:Y:S01]  /*0020*/  LDCU.64 UR6, c[0x0][0x390] ;  /* 0x00007200ff0677ac */ /* 0x000e620008000a00 */
[----:B------:R-:W-:Y:S01]  /*0030*/  BSSY.RECONVERGENT B0, `(.L_x_0) ;  /* 0x000001d000007945 */ /* 0x000fe20003800200 */
[----:B------:R-:W0:Y:S01]  /*0040*/  S2R R11, SR_TID.Y ;  /* 0x00000000000b7919 */ /* 0x000e220000002200 */
[----:B------:R-:W2:Y:S01]  /*0050*/  LDCU.64 UR8, c[0x0][0x358] ;  /* 0x00006b00ff0877ac */ /* 0x000ea20008000a00 */
[----:B------:R-:W3:Y:S01]  /*0060*/  S2R R13, SR_CTAID.X ;  /* 0x00000000000d7919 */ /* 0x000ee20000002500 */
[----:B------:R-:W3:Y:S01]  /*0070*/  S2R R10, SR_TID.X ;  /* 0x00000000000a7919 */ /* 0x000ee20000002100 */
[----:B0-----:R-:W-:-:S05]  /*0080*/  IMAD R9, R0, 0x20, R11 ;  /* 0x0000002000097824 */ /* 0x001fca00078e020b */
[----:B-1----:R-:W-:Y:S01]  /*0090*/  ISETP.GE.AND P0, PT, R9, UR7, PT ;  /* 0x0000000709007c0c */ /* 0x002fe2000bf06270 */
[----:B---3--:R-:W-:-:S05]  /*00a0*/  IMAD R8, R13, 0x20, R10 ;  /* 0x000000200d087824 */ /* 0x008fca00078e020a */
[----:B------:R-:W-:-:S13]  /*00b0*/  ISETP.LT.AND P0, PT, R8, UR6, !P0 ;  /* 0x0000000608007c0c */ /* 0x000fda000c701270 */
[----:B--2---:R-:W-:Y:S05]  /*00c0*/  @!P0 BRA `(.L_x_1) ;  /* 0x0000000000308947 */ /* 0x004fea0003800000 */
[----:B------:R-:W0:Y:S01]  /*00d0*/  LDC.64 R2, c[0x0][0x380] ;  /* 0x0000e000ff027b82 */ /* 0x000e220000000a00 */
[----:B------:R-:W-:-:S04]  /*00e0*/  IMAD R5, R9, UR6, R8 ;  /* 0x0000000609057c24 */ /* 0x000fc8000f8e0208 */
[----:B0-----:R-:W-:-:S06]  /*00f0*/  IMAD.WIDE R2, R5, 0x4, R2 ;  /* 0x0000000405027825 */ /* 0x001fcc00078e0202 */
[----:B------:R-:W2:Y:S01]  /*0100*/  LDG.E R2, desc[UR8][R2.64] ;  /* 0x0000000802027981 */ /* 0x000ea2000c1e1900 */
[----:B------:R-:W0:Y:S01]  /*0110*/  S2UR UR5, SR_CgaCtaId ;  /* 0x00000000000579c3 */ /* 0x000e220000008800 */
[----:B------:R-:W-:Y:S02]  /*0120*/  UMOV UR4, 0x400 ;  /* 0x0000040000047882 */ /* 0x000fe40000000000 */
[----:B0-----:R-:W-:-:S06]  /*0130*/  ULEA UR4, UR5, UR4, 0x18 ;  /* 0x0000000405047291 */ /* 0x001fcc000f8ec0ff */
[----:B------:R-:W-:-:S04]  /*0140*/  IMAD.U32 R6, RZ, RZ, UR4 ;  /* 0x00000004ff067e24 */ /* 0x000fc8000f8e00ff */
[----:B------:R-:W-:-:S04]  /*0150*/  IMAD R5, R11, 0x80, R6 ;  /* 0x000000800b057824 */ /* 0x000fc800078e0206 */
[----:B------:R-:W-:-:S05]  /*0160*/  IMAD R5, R10, 0x4, R5 ;  /* 0x000000040a057824 */ /* 0x000fca00078e0205 */
[----:B--2---:R1:W-:Y:S01]  /*0170*/  STS [R5], R2 ;  /* 0x0000000205007388 */ /* 0x0043e20000000800 */
[----:B------:R-:W-:Y:S05]  /*0180*/  BRA `(.L_x_2) ;  /* 0x00000000001c7947 */ /* 0x000fea0003800000 */
.L_x_1:
[----:B------:R-:W0:Y:S01]  /*0190*/  S2UR UR5, SR_CgaCtaId ;  /* 0x00000000000579c3 */ /* 0x000e220000008800 */
[----:B------:R-:W-:Y:S02]  /*01a0*/  UMOV UR4, 0x400 ;  /* 0x0000040000047882 */ /* 0x000fe40000000000 */
[----:B0-----:R-:W-:-:S06]  /*01b0*/  ULEA UR4, UR5, UR4, 0x18 ;  /* 0x0000000405047291 */ /* 0x001fcc000f8ec0ff */
[----:B------:R-:W-:-:S04]  /*01c0*/  IMAD.U32 R6, RZ, RZ, UR4 ;  /* 0x00000004ff067e24 */ /* 0x000fc8000f8e00ff */
[----:B------:R-:W-:-:S04]  /*01d0*/  IMAD R3, R11, 0x80, R6 ;  /* 0x000000800b037824 */ /* 0x000fc800078e0206 */
[----:B------:R-:W-:-:S05]  /*01e0*/  IMAD R3, R10, 0x4, R3 ;  /* 0x000000040a037824 */ /* 0x000fca00078e0203 */
[----:B------:R0:W-:Y:S02]  /*01f0*/  STS [R3], RZ ;  /* 0x000000ff03007388 */ /* 0x0001e40000000800 */
.L_x_2:
[----:B------:R-:W-:Y:S05]  /*0200*/  BSYNC.RECONVERGENT B0 ;  /* 0x0000000000007941 */ /* 0x000fea0003800200 */
.L_x_0:
[----:B------:R-:W-:Y:S06]  /*0210*/  BAR.SYNC.DEFER_BLOCKING 0x0 ;  /* 0x0000000000007b1d */ /* 0x000fec0000010000 */
[----:B------:R-:W-:Y:S05]  /*0220*/  @!P0 EXIT ;  /* 0x000000000000894d */ /* 0x000fea0003800000 */
[----:B------:R-:W-:Y:S01]  /*0230*/  VIADD R7, R10, 0xfffffffe ;  /* 0xfffffffe0a077836 */ /* 0x000fe20000000000 */
[----:B------:R-:W2:Y:S01]  /*0240*/  LDCU.64 UR4, c[0x0][0x380] ;  /* 0x00007000ff0477ac */ /* 0x000ea20008000a00 */
[C---:B------:R-:W-:Y:S01]  /*0250*/  VIADD R14, R11.reuse, 0xfffffffe ;  /* 0xfffffffe0b0e7836 */ /* 0x040fe20000000000 */
[----:B------:R-:W-:Y:S01]  /*0260*/  SHF.R.S32.HI R4, RZ, 0x1f, R8 ;  /* 0x0000001fff047819 */ /* 0x000fe20000011408 */
[----:B0-----:R-:W-:Y:S01]  /*0270*/  IMAD R3, R11, 0x20, R10 ;  /* 0x000000200b037824 */ /* 0x001fe200078e020a */
[----:B------:R-:W-:Y:S01]  /*0280*/  BSSY.RECONVERGENT B0, `(.L_x_3) ;  /* 0x0000023000007945 */ /* 0x000fe20003800200 */
[----:B------:R-:W-:Y:S01]  /*0290*/  VIADD R16, R9, 0xfffffffe ;  /* 0xfffffffe09107836 */ /* 0x000fe20000000000 */
[-C--:B------:R-:W-:Y:S01]  /*02a0*/  VIMNMX.U32 R0, PT, PT, R7, R14.reuse, !PT ;  /* 0x0000000e07007248 */ /* 0x080fe20007fe0000 */
[----:B------:R-:W-:Y:S02]  /*02b0*/  IMAD.U32 R6, R3, 0x4, R6 ;  /* 0x0000000403067824 */ /* 0x000fe400078e0006 */
[----:B-1----:R-:W-:Y:S01]  /*02c0*/  VIADD R2, R8, 0x1 ;  /* 0x0000000108027836 */ /* 0x002fe20000000000 */
[----:B------:R-:W-:Y:S01]  /*02d0*/  ISETP.GT.U32.AND P3, PT, R0, 0x1f, PT ;  /* 0x0000001f0000780c */ /* 0x000fe20003f64070 */
[----:B------:R-:W-:Y:S01]  /*02e0*/  VIADD R3, R8, 0x2 ;  /* 0x0000000208037836 */ /* 0x000fe20000000000 */
[----:B------:R-:W-:Y:S01]  /*02f0*/  ISETP.GE.AND P2, PT, R16, UR7, PT ;  /* 0x0000000710007c0c */ /* 0x000fe2000bf46270 */
[----:B------:R-:W-:Y:S01]  /*0300*/  VIADD R5, R10, 0xffffffff ;  /* 0xffffffff0a057836 */ /* 0x000fe20000000000 */
[----:B------:R-:W-:Y:S01]  /*0310*/  ISETP.GE.AND P1, PT, R2, UR6, PT ;  /* 0x0000000602007c0c */ /* 0x000fe2000bf26270 */
[----:B------:R-:W-:Y:S01]  /*0320*/  IMAD R15, R16, UR6, RZ ;  /* 0x00000006100f7c24 */ /* 0x000fe2000f8e02ff */
[----:B------:R-:W-:Y:S01]  /*0330*/  ISETP.GE.AND P0, PT, R3, UR6, PT ;  /* 0x0000000603007c0c */ /* 0x000fe2000bf06270 */
[----:B------:R-:W-:Y:S01]  /*0340*/  IMAD.MOV.U32 R12, RZ, RZ, RZ ;  /* 0x000000ffff0c7224 */ /* 0x000fe200078e00ff */
[----:B------:R-:W-:-:S02]  /*0350*/  VIMNMX.U32 R2, PT, PT, R5, R14, !PT ;  /* 0x0000000e05027248 */ /* 0x000fc40007fe0000 */
[----:B------:R-:W-:Y:S02]  /*0360*/  IADD3 R3, P5, PT, R8, R15, RZ ;  /* 0x0000000f08037210 */ /* 0x000fe40007fbe0ff */
[----:B------:R-:W-:Y:S01]  /*0370*/  ISETP.GE.U32.AND P4, PT, R2, 0x20, PT ;  /* 0x000000200200780c */ /* 0x000fe20003f86070 */
[----:B------:R-:W0:Y:S01]  /*0380*/  @!P3 LDS R0, [R6+-0x108] ;  /* 0xfffef8000600b984 */ /* 0x000e220000000800 */
[----:B------:R-:W0:Y:S01]  /*0390*/  @!P3 LDC R17, c[0x3][RZ] ;  /* 0x00c00000ff11bb82 */ /* 0x000e220000000800 */
[----:B------:R-:W-:Y:S02]  /*03a0*/  LEA.HI.X.SX32 R18, R15, R4, 0x1, P5 ;  /* 0x000000040f127211 */ /* 0x000fe400028f0eff */
[----:B--2---:R-:W-:Y:S02]  /*03b0*/  LEA R2, P5, R3, UR4, 0x2 ;  /* 0x0000000403027c11 */ /* 0x004fe4000f8a10ff */
[----:B------:R-:W-:Y:S01]  /*03c0*/  ISETP.GT.AND P2, PT, R16, -0x1, !P2 ;  /* 0xffffffff1000780c */ /* 0x000fe20005744270 */
[----:B------:R-:W-:Y:S01]  /*03d0*/  IMAD.IADD R16, R15, 0x1, R10 ;  /* 0x000000010f107824 */ /* 0x000fe200078e020a */
[----:B------:R-:W-:-:S02]  /*03e0*/  ISETP.GT.AND P1, PT, R8, -0x2, !P1 ;  /* 0xfffffffe0800780c */ /* 0x000fc40004f24270 */
[----:B------:R-:W-:Y:S02]  /*03f0*/  ISETP.GT.AND P0, PT, R8, -0x3, !P0 ;  /* 0xfffffffd0800780c */ /* 0x000fe40004704270 */
[----:B------:R-:W-:Y:S01]  /*0400*/  LEA.HI.X R3, R3, UR5, R18, 0x2, P5 ;  /* 0x0000000503037c11 */ /* 0x000fe2000a8f1412 */
[----:B0-----:R-:W-:Y:S01]  /*0410*/  @!P3 FFMA R12, R0, R17, RZ ;  /* 0x00000011000cb223 */ /* 0x001fe200000000ff */
[----:B------:R-:W-:Y:S09]  /*0420*/  @!P3 BRA `(.L_x_4) ;  /* 0x000000000020b947 */ /* 0x000ff20003800000 */
[----:B------:R-:W-:-:S05]  /*0430*/  VIADD R0, R8, 0xfffffffe ;  /* 0xfffffffe08007836 */ /* 0x000fca0000000000 */
[----:B------:R-:W-:-:S04]  /*0440*/  ISETP.GE.AND P3, PT, R0, UR6, PT ;  /* 0x0000000600007c0c */ /* 0x000fc8000bf66270 */
[----:B------:R-:W-:-:S04]  /*0450*/  ISETP.GT.AND P3, PT, R8, 0x1, !P3 ;  /* 0x000000010800780c */ /* 0x000fc80005f64270 */
[----:B------:R-:W-:-:S13]  /*0460*/  PLOP3.LUT P3, PT, P2, P3, PT, 0x80, 0x8 ;  /* 0x000000000008781c */ /* 0x000fda0001767070 */
[----:B------:R-:W-:Y:S05]  /*0470*/  @!P3 BRA `(.L_x_4) ;  /* 0x00000000000cb947 */ /* 0x000fea0003800000 */
[----:B------:R-:W2:Y:S01]  /*0480*/  LDG.E R0, desc[UR8][R2.64+-0x8] ;  /* 0xfffff80802007981 */ /* 0x000ea2000c1e1900 */
[----:B------:R-:W2:Y:S02]  /*0490*/  LDCU UR10, c[0x3][URZ] ;  /* 0x00c00000ff0a77ac */ /* 0x000ea40008000800 */
[----:B--2---:R-:W-:-:S07]  /*04a0*/  FFMA R12, R0, UR10, RZ ;  /* 0x0000000a000c7c23 */ /* 0x004fce00080000ff */
.L_x_4:
[----:B------:R-:W-:Y:S05]  /*04b0*/  BSYNC.RECONVERGENT B0 ;  /* 0x0000000000007941 */ /* 0x000fea0003800200 */
.L_x_3:
[----:B------:R-:W-:Y:S01]  /*04c0*/  BSSY.RECONVERGENT B0, `(.L_x_5) ;  /* 0x000000c000007945 */ /* 0x000fe20003800200 */
[----:B------:R-:W-:-:S03]  /*04d0*/  IMAD R13, R13, 0x20, R16 ;  /* 0x000000200d0d7824 */ /* 0x000fc600078e0210 */
[----:B------:R-:W-:Y:S05]  /*04e0*/  @!P4 BRA `(.L_x_6) ;  /* 0x000000000018c947 */ /* 0x000fea0003800000 */
[----:B------:R-:W-:-:S13]  /*04f0*/  ISETP.LT.OR P3, PT, R8, 0x1, !P2 ;  /* 0x000000010800780c */ /* 0x000fda0005761670 */
[----:B------:R-:W-:Y:S05]  /*0500*/  @P3 BRA `(.L_x_7) ;  /* 0x00000000001c3947 */ /* 0x000fea0003800000 */
[----:B------:R-:W2:Y:S01]  /*0510*/  LDG.E R17, desc[UR8][R2.64+-0x4] ;  /* 0xfffffc0802117981 */ /* 0x000ea2000c1e1900 */
[----:B------:R-:W2:Y:S02]  /*0520*/  LDCU UR10, c[0x3][0x4] ;  /* 0x00c00080ff0a77ac */ /* 0x000ea40008000800 */
[----:B--2---:R-:W-:Y:S01]  /*0530*/  FFMA R12, R17, UR10, R12 ;  /* 0x0000000a110c7c23 */ /* 0x004fe2000800000c */
[----:B------:R-:W-:Y:S06]  /*0540*/  BRA `(.L_x_7) ;  /* 0x00000000000c7947 */ /* 0x000fec0003800000 */
.L_x_6:
[----:B------:R-:W0:Y:S01]  /*0550*/  LDS R17, [R6+-0x104] ;  /* 0xfffefc0006117984 */ /* 0x000e220000000800 */
[----:B------:R-:W0:Y:S02]  /*0560*/  LDCU UR10, c[0x3][0x4] ;  /* 0x00c00080ff0a77ac */ /* 0x000e240008000800 */
[----:B0-----:R-:W-:-:S07]  /*0570*/  FFMA R12, R17, UR10, R12 ;  /* 0x0000000a110c7c23 */ /* 0x001fce000800000c */
.L_x_7:
[----:B------:R-:W-:Y:S05]  /*0580*/  BSYNC.RECONVERGENT B0 ;  /* 0x0000000000007941 */ /* 0x000fea0003800200 */
.L_x_5:
[----:B------:R-:W-:Y:S01]  /*0590*/  LOP3.LUT R0, R14, R10, RZ, 0xfc, !PT ;  /* 0x0000000a0e007212 */ /* 0x000fe200078efcff */
[----:B------:R-:W-:Y:S03]  /*05a0*/  BSSY.RECONVERGENT B0, `(.L_x_8) ;  /* 0x000000e000007945 */ /* 0x000fe60003800200 */
[----:B------:R-:W-:-:S13]  /*05b0*/  ISETP.GE.U32.AND P3, PT, R0, 0x20, PT ;  /* 0x000000200000780c */ /* 0x000fda0003f66070 */
[----:B------:R-:W-:Y:S05]  /*05c0*/  @!P3 BRA `(.L_x_9) ;  /* 0x000000000020b947 */ /* 0x000fea0003800000 */
[----:B------:R-:W-:-:S13]  /*05d0*/  ISETP.LT.OR P3, PT, R8, RZ, !P2 ;  /* 0x000000ff0800720c */ /* 0x000fda0005761670 */
[----:B------:R-:W-:Y:S05]  /*05e0*/  @P3 BRA `(.L_x_10) ;  /* 0x0000000000243947 */ /* 0x000fea0003800000 */
[----:B------:R-:W0:Y:S01]  /*05f0*/  LDC.64 R16, c[0x0][0x380] ;  /* 0x0000e000ff107b82 */ /* 0x000e220000000a00 */
[----:B------:R-:W1:Y:S01]  /*0600*/  LDCU UR10, c[0x3][0x8] ;  /* 0x00c00100ff0a77ac */ /* 0x000e620008000800 */
[----:B0-----:R-:W-:-:S06]  /*0610*/  IMAD.WIDE R16, R13, 0x4, R16 ;  /* 0x000000040d107825 */ /* 0x001fcc00078e0210 */
[----:B------:R-:W1:Y:S02]  /*0620*/  LDG.E R17, desc[UR8][R16.64] ;  /* 0x0000000810117981 */ /* 0x000e64000c1e1900 */
[----:B-1----:R-:W-:Y:S01]  /*0630*/  FFMA R12, R17, UR10, R12 ;  /* 0x0000000a110c7c23 */ /* 0x002fe2000800000c */
[----:B------:R-:W-:Y:S06]  /*0640*/  BRA `(.L_x_10) ;  /* 0x00000000000c7947 */ /* 0x000fec0003800000 */
.L_x_9:
[----:B------:R-:W0:Y:S01]  /*0650*/  LDS R17, [R6+-0x100] ;  /* 0xffff000006117984 */ /* 0x000e220000000800 */
[----:B------:R-:W0:Y:S02]  /*0660*/  LDCU UR10, c[0x3][0x8] ;  /* 0x00c00100ff0a77ac */ /* 0x000e240008000800 */
[----:B0-----:R-:W-:-:S07]  /*0670*/  FFMA R12, R17, UR10, R12 ;  /* 0x0000000a110c7c23 */ /* 0x001fce000800000c */
.L_x_10:
[----:B------:R-:W-:Y:S05]  /*0680*/  BSYNC.RECONVERGENT B0 ;  /* 0x0000000000007941 */ /* 0x000fea0003800200 */
.L_x_8:
[----:B------:R-:W-:Y:S01]  /*0690*/  ISETP.GE.U32.AND P4, PT, R10, 0x1f, PT ;  /* 0x0000001f0a00780c */ /* 0x000fe20003f86070 */
[----:B------:R-:W-:Y:S01]  /*06a0*/  BSSY.RECONVERGENT B0, `(.L_x_11) ;  /* 0x000000c000007945 */ /* 0x000fe20003800200 */
[----:B------:R-:W-:-:S13]  /*06b0*/  ISETP.LT.U32.AND P3, PT, R14, 0x20, PT ;  /* 0x000000200e00780c */ /* 0x000fda0003f61070 */
[----:B------:R-:W-:Y:S05]  /*06c0*/  @!P4 BRA P3, `(.L_x_12) ;  /* 0x000000000018c947 */ /* 0x000fea0001800000 */
[----:B------:R-:W-:-:S13]  /*06d0*/  PLOP3.LUT P3, PT, P2, P1, PT, 0x80, 0x8 ;  /* 0x000000000008781c */ /* 0x000fda0001763070 */
[----:B------:R-:W-:Y:S05]  /*06e0*/  @!P3 BRA `(.L_x_13) ;  /* 0x00000000001cb947 */ /* 0x000fea0003800000 */
[----:B------:R-:W2:Y:S01]  /*06f0*/  LDG.E R17, desc[UR8][R2.64+0x4] ;  /* 0x0000040802117981 */ /* 0x000ea2000c1e1900 */
[----:B------:R-:W2:Y:S02]  /*0700*/  LDCU UR10, c[0x3][0xc] ;  /* 0x00c00180ff0a77ac */ /* 0x000ea40008000800 */
[----:B--2---:R-:W-:Y:S01]  /*0710*/  FFMA R12, R17, UR10, R12 ;  /* 0x0000000a110c7c23 */ /* 0x004fe2000800000c */
[----:B------:R-:W-:Y:S06]  /*0720*/  BRA `(.L_x_13) ;  /* 0x00000000000c7947 */ /* 0x000fec0003800000 */
.L_x_12:
[----:B------:R-:W0:Y:S01]  /*0730*/  LDS R17, [R6+-0xfc] ;  /* 0xffff040006117984 */ /* 0x000e220000000800 */
[----:B------:R-:W0:Y:S02]  /*0740*/  LDCU UR10, c[0x3][0xc] ;  /* 0x00c00180ff0a77ac */ /* 0x000e240008000800 */
[----:B0-----:R-:W-:-:S07]  /*0750*/  FFMA R12, R17, UR10, R12 ;  /* 0x0000000a110c7c23 */ /* 0x001fce000800000c */
.L_x_13:
[----:B------:R-:W-:Y:S05]  /*0760*/  BSYNC.RECONVERGENT B0 ;  /* 0x0000000000007941 */ /* 0x000fea0003800200 */
.L_x_11:
[----:B------:R-:W-:Y:S01]  /*0770*/  ISETP.LT.U32.AND P5, PT, R14, 0x20, PT ;  /* 0x000000200e00780c */ /* 0x000fe20003fa1070 */
[----:B------:R-:W-:Y:S01]  /*0780*/  BSSY.RECONVERGENT B0, `(.L_x_14) ;  /* 0x000000c000007945 */ /* 0x000fe20003800200 */
[----:B------:R-:W-:-:S13]  /*0790*/  ISETP.GE.U32.AND P3, PT, R10, 0x1e, PT ;  /* 0x0000001e0a00780c */ /* 0x000fda0003f66070 */
[----:B------:R-:W-:Y:S05]  /*07a0*/  @!P3 BRA P5, `(.L_x_15) ;  /* 0x000000000018b947 */ /* 0x000fea0002800000 */
[----:B------:R-:W-:-:S13]  /*07b0*/  PLOP3.LUT P2, PT, P2, P0, PT, 0x80, 0x8 ;  /* 0x000000000008781c */ /* 0x000fda0001741070 */
[----:B------:R-:W-:Y:S05]  /*07c0*/  @!P2 BRA `(.L_x_16) ;  /* 0x00000000001ca947 */ /* 0x000fea0003800000 */
[----:B------:R-:W2:Y:S01]  /*07d0*/  LDG.E R3, desc[UR8][R2.64+0x8] ;  /* 0x0000080802037981 */ /* 0x000ea2000c1e1900 */
[----:B------:R-:W2:Y:S02]  /*07e0*/  LDCU UR10, c[0x3][0x10] ;  /* 0x00c00200ff0a77ac */ /* 0x000ea40008000800 */
[----:B--2---:R-:W-:Y:S01]  /*07f0*/  FFMA R12, R3, UR10, R12 ;  /* 0x0000000a030c7c23 */ /* 0x004fe2000800000c */
[----:B------:R-:W-:Y:S06]  /*0800*/  BRA `(.L_x_16) ;  /* 0x00000000000c7947 */ /* 0x000fec0003800000 */
.L_x_15:
[----:B------:R-:W0:Y:S01]  /*0810*/  LDS R3, [R6+-0xf8] ;  /* 0xffff080006037984 */ /* 0x000e220000000800 */
[----:B------:R-:W0:Y:S02]  /*0820*/  LDCU UR10, c[0x3][0x10] ;  /* 0x00c00200ff0a77ac */ /* 0x000e240008000800 */
[----:B0-----:R-:W-:-:S07]  /*0830*/  FFMA R12, R3, UR10, R12 ;  /* 0x0000000a030c7c23 */ /* 0x001fce000800000c */
.L_x_16:
[----:B------:R-:W-:Y:S05]  /*0840*/  BSYNC.RECONVERGENT B0 ;  /* 0x0000000000007941 */ /* 0x000fea0003800200 */
.L_x_14:
[----:B------:R-:W-:Y:S01]  /*0850*/  VIADD R0, R11, 0xffffffff ;  /* 0xffffffff0b007836 */ /* 0x000fe20000000000 */
[----:B------:R-:W-:Y:S01]  /*0860*/  BSSY.RECONVERGENT B0, `(.L_x_17) ;  /* 0x0000019000007945 */ /* 0x000fe20003800200 */
[----:B------:R-:W-:Y:S02]  /*0870*/  VIADD R15, R15, UR6 ;  /* 0x000000060f0f7c36 */ /* 0x000fe40008000000 */
[----:B------:R-:W-:Y:S01]  /*0880*/  VIADD R14, R9, 0xffffffff ;  /* 0xffffffff090e7836 */ /* 0x000fe20000000000 */
[-C--:B------:R-:W-:Y:S02]  /*0890*/  VIMNMX.U32 R2, PT, PT, R7, R0.reuse, !PT ;  /* 0x0000000007027248 */ /* 0x080fe40007fe0000 */
[----:B------:R-:W-:Y:S02]  /*08a0*/  IADD3 R16, P2, PT, R8, R15, RZ ;  /* 0x0000000f08107210 */ /* 0x000fe40007f5e0ff */
[----:B------:R-:W-:Y:S02]  /*08b0*/  ISETP.GT.U32.AND P5, PT, R2, 0x1f, PT ;  /* 0x0000001f0200780c */ /* 0x000fe40003fa4070 */
[----:B------:R-:W-:-:S02]  /*08c0*/  VIMNMX.U32 R3, PT, PT, R5, R0, !PT ;  /* 0x0000000005037248 */ /* 0x000fc40007fe0000 */
[----:B------:R-:W-:Y:S02]  /*08d0*/  LEA.HI.X.SX32 R19, R15, R4, 0x1, P2 ;  /* 0x000000040f137211 */ /* 0x000fe400010f0eff */
[C---:B------:R-:W-:Y:S02]  /*08e0*/  LEA R2, P2, R16.reuse, UR4, 0x2 ;  /* 0x0000000410027c11 */ /* 0x040fe4000f8410ff */
[----:B------:R-:W-:Y:S02]  /*08f0*/  ISETP.GE.U32.AND P6, PT, R3, 0x20, PT ;  /* 0x000000200300780c */ /* 0x000fe40003fc6070 */
[----:B------:R-:W-:Y:S02]  /*0900*/  LEA.HI.X R3, R16, UR5, R19, 0x2, P2 ;  /* 0x0000000510037c11 */ /* 0x000fe400090f1413 */
[C---:B------:R-:W-:Y:S01]  /*0910*/  ISETP.GE.AND P2, PT, R14.reuse, UR7, PT ;  /* 0x000000070e007c0c */ /* 0x040fe2000bf46270 */
[----:B------:R-:W0:Y:S01]  /*0920*/  @!P5 LDS R17, [R6+-0x88] ;  /* 0xffff78000611d984 */ /* 0x000e220000000800 */
[----:B------:R-:W0:Y:S02]  /*0930*/  @!P5 LDC R18, c[0x3][0x14] ;  /* 0x00c00500ff12db82 */ /* 0x000e240000000800 */
[----:B------:R-:W-:Y:S01]  /*0940*/  ISETP.GT.AND P2, PT, R14, -0x1, !P2 ;  /* 0xffffffff0e00780c */ /* 0x000fe20005744270 */
[----:B0-----:R-:W-:Y:S01]  /*0950*/  @!P5 FFMA R12, R17, R18, R12 ;  /* 0x00000012110cd223 */ /* 0x001fe2000000000c */
[----:B------:R-:W-:Y:S11]  /*0960*/  @!P5 BRA `(.L_x_18) ;  /* 0x000000000020d947 */ /* 0x000ff60003800000 */
[----:B------:R-:W-:-:S05]  /*0970*/  VIADD R14, R8, 0xfffffffe ;  /* 0xfffffffe080e7836 */ /* 0x000fca0000000000 */
[----:B------:R-:W-:-:S04]  /*0980*/  ISETP.GE.AND P5, PT, R14, UR6, PT ;  /* 0x000000060e007c0c */ /* 0x000fc8000bfa6270 */
[----:B------:R-:W-:-:S04]  /*0990*/  ISETP.GT.AND P5, PT, R8, 0x1, !P5 ;  /* 0x000000010800780c */ /* 0x000fc80006fa4270 */
[----:B------:R-:W-:-:S13]  /*09a0*/  PLOP3.LUT P5, PT, P2, P5, PT, 0x80, 0x8 ;  /* 0x000000000008781c */ /* 0x000fda00017ab070 */
[----:B------:R-:W-:Y:S05]  /*09b0*/  @!P5 BRA `(.L_x_18) ;  /* 0x00000000000cd947 */ /* 0x000fea0003800000 */
[----:B------:R-:W2:Y:S01]  /*09c0*/  LDG.E R17, desc[UR8][R2.64+-0x8] ;  /* 0xfffff80802117981 */ /* 0x000ea2000c1e1900 */
[----:B------:R-:W2:Y:S02]  /*09d0*/  LDCU UR10, c[0x3][0x14] ;  /* 0x00c00280ff0a77ac */ /* 0x000ea40008000800 */
[----:B--2---:R-:W-:-:S07]  /*09e0*/  FFMA R12, R17, UR10, R12 ;  /* 0x0000000a110c7c23 */ /* 0x004fce000800000c */
.L_x_18:
[----:B------:R-:W-:Y:S05]  /*09f0*/  BSYNC.RECONVERGENT B0 ;  /* 0x0000000000007941 */ /* 0x000fea0003800200 */
.L_x_17:
[----:B------:R-:W-:Y:S01]  /*0a00*/  BSSY.RECONVERGENT B0, `(.L_x_19) ;  /* 0x000000c000007945 */ /* 0x000fe20003800200 */
[----:B------:R-:W-:-:S03]  /*0a10*/  VIADD R13, R13, UR6 ;  /* 0x000000060d0d7c36 */ /* 0x000fc60008000000 */
[----:B------:R-:W-:Y:S05]  /*0a20*/  @!P6 BRA `(.L_x_20) ;  /* 0x000000000018e947 */ /* 0x000fea0003800000 */
[----:B------:R-:W-:-:S13]  /*0a30*/  ISETP.LT.OR P5, PT, R8, 0x1, !P2 ;  /* 0x000000010800780c */ /* 0x000fda00057a1670 */
[----:B------:R-:W-:Y:S05]  /*0a40*/  @P5 BRA `(.L_x_21) ;  /* 0x00000000001c5947 */ /* 0x000fea0003800000 */
[----:B------:R-:W2:Y:S01]  /*0a50*/  LDG.E R17, desc[UR8][R2.64+-0x4] ;  /* 0xfffffc0802117981 */ /* 0x000ea2000c1e1900 */
[----:B------:R-:W2:Y:S02]  /*0a60*/  LDCU UR10, c[0x3][0x18] ;  /* 0x00c00300ff0a77ac */ /* 0x000ea40008000800 */
[----:B--2---:R-:W-:Y:S01]  /*0a70*/  FFMA R12, R17, UR10, R12 ;  /* 0x0000000a110c7c23 */ /* 0x004fe2000800000c */
[----:B------:R-:W-:Y:S06]  /*0a80*/  BRA `(.L_x_21) ;  /* 0x00000000000c7947 */ /* 0x000fec0003800000 */
.L_x_20:
[----:B------:R-:W0:Y:S01]  /*0a90*/  LDS R17, [R6+-0x84] ;  /* 0xffff7c0006117984 */ /* 0x000e220000000800 */
[----:B------:R-:W0:Y:S02]  /*0aa0*/  LDCU UR10, c[0x3][0x18] ;  /* 0x00c00300ff0a77ac */ /* 0x000e240008000800 */
[----:B0-----:R-:W-:-:S07]  /*0ab0*/  FFMA R12, R17, UR10, R12 ;  /* 0x0000000a110c7c23 */ /* 0x001fce000800000c */
.L_x_21:
[----:B------:R-:W-:Y:S05]  /*0ac0*/  BSYNC.RECONVERGENT B0 ;  /* 0x0000000000007941 */ /* 0x000fea0003800200 */
.L_x_19:
        /* <DEDUP_REMOVED lines=12> */
.L_x_23:
[----:B------:R-:W0:Y:S01]  /*0b90*/  LDS R17, [R6+-0x80] ;  /* 0xffff800006117984 */ /* 0x000e220000000800 */
[----:B------:R-:W0:Y:S02]  /*0ba0*/  LDCU UR10, c[0x3][0x1c] ;  /* 0x00c00380ff0a77ac */ /* 0x000e240008000800 */
[----:B0-----:R-:W-:-:S07]  /*0bb0*/  FFMA R12, R17, UR10, R12 ;  /* 0x0000000a110c7c23 */ /* 0x001fce000800000c */
.L_x_24:
[----:B------:R-:W-:Y:S05]  /*0bc0*/  BSYNC.RECONVERGENT B0 ;  /* 0x0000000000007941 */ /* 0x000fea0003800200 */
.L_x_22:
[----:B------:R-:W-:Y:S01]  /*0bd0*/  ISETP.LT.U32.AND P5, PT, R0, 0x20, PT ;  /* 0x000000200000780c */ /* 0x000fe20003fa1070 */
[----:B------:R-:W-:-:S12]  /*0be0*/  BSSY.RECONVERGENT B0, `(.L_x_25) ;  /* 0x000000b000007945 */ /* 0x000fd80003800200 */
[----:B------:R-:W-:Y:S05]  /*0bf0*/  @!P4 BRA P5, `(.L_x_26) ;  /* 0x000000000018c947 */ /* 0x000fea0002800000 */
[----:B------:R-:W-:-:S13]  /*0c00*/  PLOP3.LUT P5, PT, P2, P1, PT, 0x80, 0x8 ;  /* 0x000000000008781c */ /* 0x000fda00017a3070 */
[----:B------:R-:W-:Y:S05]  /*0c10*/  @!P5 BRA `(.L_x_27) ;  /* 0x00000000001cd947 */ /* 0x000fea0003800000 */
[----:B------:R-:W2:Y:S01]  /*0c20*/  LDG.E R17, desc[UR8][R2.64+0x4] ;  /* 0x0000040802117981 */ /* 0x000ea2000c1e1900 */
[----:B------:R-:W2:Y:S02]  /*0c30*/  LDCU UR10, c[0x3][0x20] ;  /* 0x00c00400ff0a77ac */ /* 0x000ea40008000800 */
[----:B--2---:R-:W-:Y:S01]  /*0c40*/  FFMA R12, R17, UR10, R12 ;  /* 0x0000000a110c7c23 */ /* 0x004fe2000800000c */
[----:B------:R-:W-:Y:S06]  /*0c50*/  BRA `(.L_x_27) ;  /* 0x00000000000c7947 */ /* 0x000fec0003800000 */
.L_x_26:
[----:B------:R-:W0:Y:S01]  /*0c60*/  LDS R17, [R6+-0x7c] ;  /* 0xffff840006117984 */ /* 0x000e220000000800 */
[----:B------:R-:W0:Y:S02]  /*0c70*/  LDCU UR10, c[0x3][0x20] ;  /* 0x00c00400ff0a77ac */ /* 0x000e240008000800 */
[----:B0-----:R-:W-:-:S07]  /*0c80*/  FFMA R12, R17, UR10, R12 ;  /* 0x0000000a110c7c23 */ /* 0x001fce000800000c */
.L_x_27:
[----:B------:R-:W-:Y:S05]  /*0c90*/  BSYNC.RECONVERGENT B0 ;  /* 0x0000000000007941 */ /* 0x000fea0003800200 */
.L_x_25:
        /* <DEDUP_REMOVED lines=9> */
.L_x_29:
[----:B------:R-:W0:Y:S01]  /*0d30*/  LDS R3, [R6+-0x78] ;  /* 0xffff880006037984 */ /* 0x000e220000000800 */
[----:B------:R-:W0:Y:S02]  /*0d40*/  LDCU UR10, c[0x3][0x24] ;  /* 0x00c00480ff0a77ac */ /* 0x000e240008000800 */
[----:B0-----:R-:W-:-:S07]  /*0d50*/  FFMA R12, R3, UR10, R12 ;  /* 0x0000000a030c7c23 */ /* 0x001fce000800000c */
.L_x_30:
[----:B------:R-:W-:Y:S05]  /*0d60*/  BSYNC.RECONVERGENT B0 ;  /* 0x0000000000007941 */ /* 0x000fea0003800200 */
.L_x_28:
[----:B------:R-:W-:Y:S01]  /*0d70*/  VIMNMX.U32 R0, PT, PT, R7, R11, !PT ;  /* 0x0000000b07007248 */ /* 0x000fe20007fe0000 */
[----:B------:R-:W-:Y:S01]  /*0d80*/  VIADD R15, R15, UR6 ;  /* 0x000000060f0f7c36 */ /* 0x000fe20008000000 */
[----:B------:R-:W-:Y:S02]  /*0d90*/  BSSY.RECONVERGENT B0, `(.L_x_31) ;  /* 0x0000016000007945 */ /* 0x000fe40003800200 */
[----:B------:R-:W-:Y:S02]  /*0da0*/  ISETP.GT.U32.AND P5, PT, R0, 0x1f, PT ;  /* 0x0000001f0000780c */ /* 0x000fe40003fa4070 */
[----:B------:R-:W-:Y:S02]  /*0db0*/  IADD3 R3, P2, PT, R8, R15, RZ ;  /* 0x0000000f08037210 */ /* 0x000fe40007f5e0ff */
[----:B------:R-:W-:Y:S02]  /*0dc0*/  VIMNMX.U32 R0, PT, PT, R5, R11, !PT ;  /* 0x0000000b05007248 */ /* 0x000fe40007fe0000 */
[----:B------:R-:W-:-:S02]  /*0dd0*/  LEA.HI.X.SX32 R14, R15, R4, 0x1, P2 ;  /* 0x000000040f0e7211 */ /* 0x000fc400010f0eff */
[C---:B------:R-:W-:Y:S02]  /*0de0*/  LEA R2, P2, R3.reuse, UR4, 0x2 ;  /* 0x0000000403027c11 */ /* 0x040fe4000f8410ff */
[----:B------:R-:W-:Y:S02]  /*0df0*/  ISETP.GE.U32.AND P6, PT, R0, 0x20, PT ;  /* 0x000000200000780c */ /* 0x000fe40003fc6070 */
[----:B------:R-:W-:Y:S01]  /*0e00*/  LEA.HI.X R3, R3, UR5, R14, 0x2, P2 ;  /* 0x0000000503037c11 */ /* 0x000fe200090f140e */
[----:B------:R-:W0:Y:S01]  /*0e10*/  @!P5 LDS R17, [R6+-0x8] ;  /* 0xfffff8000611d984 */ /* 0x000e220000000800 */
[----:B------:R-:W0:Y:S01]  /*0e20*/  @!P5 LDC R16, c[0x3][0x28] ;  /* 0x00c00a00ff10db82 */ /* 0x000e220000000800 */
[----:B------:R-:W-:-:S04]  /*0e30*/  ISETP.GE.AND P2, PT, R9, UR7, PT ;  /* 0x0000000709007c0c */ /* 0x000fc8000bf46270 */
        /* <DEDUP_REMOVED lines=11> */
.L_x_32:
[----:B------:R-:W-:Y:S05]  /*0ef0*/  BSYNC.RECONVERGENT B0 ;  /* 0x0000000000007941 */ /* 0x000fea0003800200 */
.L_x_31:
        /* <DEDUP_REMOVED lines=9> */
.L_x_34:
[----:B------:R-:W0:Y:S01]  /*0f90*/  LDS R17, [R6+-0x4] ;  /* 0xfffffc0006117984 */ /* 0x000e220000000800 */
[----:B------:R-:W0:Y:S02]  /*0fa0*/  LDCU UR10, c[0x3][0x2c] ;  /* 0x00c00580ff0a77ac */ /* 0x000e240008000800 */
[----:B0-----:R-:W-:-:S07]  /*0fb0*/  FFMA R12, R17, UR10, R12 ;  /* 0x0000000a110c7c23 */ /* 0x001fce000800000c */
.L_x_35:
[----:B------:R-:W-:Y:S05]  /*0fc0*/  BSYNC.RECONVERGENT B0 ;  /* 0x0000000000007941 */ /* 0x000fea0003800200 */
.L_x_33:
        /* <DEDUP_REMOVED lines=12> */
.L_x_37:
[----:B------:R-:W0:Y:S01]  /*1090*/  LDS R17, [R6] ;  /* 0x0000000006117984 */ /* 0x000e220000000800 */
[----:B------:R-:W0:Y:S02]  /*10a0*/  LDCU UR10, c[0x3][0x30] ;  /* 0x00c00600ff0a77ac */ /* 0x000e240008000800 */
[----:B0-----:R-:W-:-:S07]  /*10b0*/  FFMA R12, R17, UR10, R12 ;  /* 0x0000000a110c7c23 */ /* 0x001fce000800000c */
.L_x_38:
[----:B------:R-:W-:Y:S05]  /*10c0*/  BSYNC.RECONVERGENT B0 ;  /* 0x0000000000007941 */ /* 0x000fea0003800200 */
.L_x_36:
        /* <DEDUP_REMOVED lines=9> */
.L_x_40:
[----:B------:R-:W0:Y:S01]  /*1160*/  LDS R17, [R6+0x4] ;  /* 0x0000040006117984 */ /* 0x000e220000000800 */
[----:B------:R-:W0:Y:S02]  /*1170*/  LDCU UR10, c[0x3][0x34] ;  /* 0x00c00680ff0a77ac */ /* 0x000e240008000800 */
[----:B0-----:R-:W-:-:S07]  /*1180*/  FFMA R12, R17, UR10, R12 ;  /* 0x0000000a110c7c23 */ /* 0x001fce000800000c */
.L_x_41:
[----:B------:R-:W-:Y:S05]  /*1190*/  BSYNC.RECONVERGENT B0 ;  /* 0x0000000000007941 */ /* 0x000fea0003800200 */
.L_x_39:
        /* <DEDUP_REMOVED lines=9> */
.L_x_43:
[----:B------:R-:W0:Y:S01]  /*1230*/  LDS R3, [R6+0x8] ;  /* 0x0000080006037984 */ /* 0x000e220000000800 */
[----:B------:R-:W0:Y:S02]  /*1240*/  LDCU UR10, c[0x3][0x38] ;  /* 0x00c00700ff0a77ac */ /* 0x000e240008000800 */
[----:B0-----:R-:W-:-:S07]  /*1250*/  FFMA R12, R3, UR10, R12 ;  /* 0x0000000a030c7c23 */ /* 0x001fce000800000c */
.L_x_44:
[----:B------:R-:W-:Y:S05]  /*1260*/  BSYNC.RECONVERGENT B0 ;  /* 0x0000000000007941 */ /* 0x000fea0003800200 */
.L_x_42:
        /* <DEDUP_REMOVED lines=13> */
[----:B------:R-:W0:Y:S01]  /*1340*/  @!P5 LDS R17, [R6+0x78] ;  /* 0x000078000611d984 */ /* 0x000e220000000800 */
        /* <DEDUP_REMOVED lines=12> */
.L_x_46:
[----:B------:R-:W-:Y:S05]  /*1410*/  BSYNC.RECONVERGENT B0 ;  /* 0x0000000000007941 */ /* 0x000fea0003800200 */
.L_x_45:
        /* <DEDUP_REMOVED lines=9> */
.L_x_48:
[----:B------:R-:W0:Y:S01]  /*14b0*/  LDS R17, [R6+0x7c] ;  /* 0x00007c0006117984 */ /* 0x000e220000000800 */
[----:B------:R-:W0:Y:S02]  /*14c0*/  LDCU UR10, c[0x3][0x40] ;  /* 0x00c00800ff0a77ac */ /* 0x000e240008000800 */
[----:B0-----:R-:W-:-:S07]  /*14d0*/  FFMA R12, R17, UR10, R12 ;  /* 0x0000000a110c7c23 */ /* 0x001fce000800000c */
.L_x_49:
[----:B------:R-:W-:Y:S05]  /*14e0*/  BSYNC.RECONVERGENT B0 ;  /* 0x0000000000007941 */ /* 0x000fea0003800200 */
.L_x_47:
        /* <DEDUP_REMOVED lines=12> */
.L_x_51:
[----:B------:R-:W0:Y:S01]  /*15b0*/  LDS R17, [R6+0x80] ;  /* 0x0000800006117984 */ /* 0x000e220000000800 */
[----:B------:R-:W0:Y:S02]  /*15c0*/  LDCU UR10, c[0x3][0x44] ;  /* 0x00c00880ff0a77ac */ /* 0x000e240008000800 */
[----:B0-----:R-:W-:-:S07]  /*15d0*/  FFMA R12, R17, UR10, R12 ;  /* 0x0000000a110c7c23 */ /* 0x001fce000800000c */
.L_x_52:
[----:B------:R-:W-:Y:S05]  /*15e0*/  BSYNC.RECONVERGENT B0 ;  /* 0x0000000000007941 */ /* 0x000fea0003800200 */
.L_x_50:
        /* <DEDUP_REMOVED lines=9> */
.L_x_54:
[----:B------:R-:W0:Y:S01]  /*1680*/  LDS R17, [R6+0x84] ;  /* 0x0000840006117984 */ /* 0x000e220000000800 */
[----:B------:R-:W0:Y:S02]  /*1690*/  LDCU UR10, c[0x3][0x48] ;  /* 0x00c00900ff0a77ac */ /* 0x000e240008000800 */
[----:B0-----:R-:W-:-:S07]  /*16a0*/  FFMA R12, R17, UR10, R12 ;  /* 0x0000000a110c7c23 */ /* 0x001fce000800000c */
.L_x_55:
[----:B------:R-:W-:Y:S05]  /*16b0*/  BSYNC.RECONVERGENT B0 ;  /* 0x0000000000007941 */ /* 0x000fea0003800200 */
.L_x_53:
        /* <DEDUP_REMOVED lines=9> */
.L_x_57:
[----:B------:R-:W0:Y:S01]  /*1750*/  LDS R3, [R6+0x88] ;  /* 0x0000880006037984 */ /* 0x000e220000000800 */
[----:B------:R-:W0:Y:S02]  /*1760*/  LDCU UR10, c[0x3][0x4c] ;  /* 0x00c00980ff0a77ac */ /* 0x000e240008000800 */
[----:B0-----:R-:W-:-:S07]  /*1770*/  FFMA R12, R3, UR10, R12 ;  /* 0x0000000a030c7c23 */ /* 0x001fce000800000c */
.L_x_58:
[----:B------:R-:W-:Y:S05]  /*1780*/  BSYNC.RECONVERGENT B0 ;  /* 0x0000000000007941 */ /* 0x000fea0003800200 */
.L_x_56:
[----:B------:R-:W-:Y:S01]  /*1790*/  VIADD R0, R11, 0x2 ;  /* 0x000000020b007836 */ /* 0x000fe20000000000 */
[----:B------:R-:W-:Y:S01]  /*17a0*/  BSSY.RECONVERGENT B0, `(.L_x_59) ;  /* 0x0000019000007945 */ /* 0x000fe20003800200 */
[----:B------:R-:W-:-:S03]  /*17b0*/  VIADD R15, R15, UR6 ;  /* 0x000000060f0f7c36 */ /* 0x000fc60008000000 */
[----:B------:R-:W-:Y:S02]  /*17c0*/  VIMNMX.U32 R7, PT, PT, R7, R0, !PT ;  /* 0x0000000007077248 */ /* 0x000fe40007fe0000 */
[----:B------:R-:W-:Y:S02]  /*17d0*/  IADD3 R3, P2, PT, R8, R15, RZ ;  /* 0x0000000f08037210 */ /* 0x000fe40007f5e0ff */
[----:B------:R-:W-:Y:S02]  /*17e0*/  ISETP.GT.U32.AND P5, PT, R7, 0x1f, PT ;  /* 0x0000001f0700780c */ /* 0x000fe40003fa4070 */
[----:B------:R-:W-:Y:S01]  /*17f0*/  LEA.HI.X.SX32 R14, R15, R4, 0x1, P2 ;  /* 0x000000040f0e7211 */ /* 0x000fe200010f0eff */
[----:B------:R-:W-:Y:S01]  /*1800*/  VIADD R4, R9, 0x2 ;  /* 0x0000000209047836 */ /* 0x000fe20000000000 */
[----:B------:R-:W-:Y:S02]  /*1810*/  LEA R2, P2, R3, UR4, 0x2 ;  /* 0x0000000403027c11 */ /* 0x000fe4000f8410ff */
[----:B------:R-:W-:-:S02]  /*1820*/  VIMNMX.U32 R5, PT, PT, R5, R0, !PT ;  /* 0x0000000005057248 */ /* 0x000fc40007fe0000 */
[----:B------:R-:W-:Y:S02]  /*1830*/  LEA.HI.X R3, R3, UR5, R14, 0x2, P2 ;  /* 0x0000000503037c11 */ /* 0x000fe400090f140e */
[C---:B------:R-:W-:Y:S02]  /*1840*/  ISETP.GE.AND P2, PT, R4.reuse, UR7, PT ;  /* 0x0000000704007c0c */ /* 0x040fe4000bf46270 */
[----:B------:R-:W-:Y:S01]  /*1850*/  ISETP.GE.U32.AND P6, PT, R5, 0x20, PT ;  /* 0x000000200500780c */ /* 0x000fe20003fc6070 */
[----:B------:R-:W0:Y:S01]  /*1860*/  @!P5 LDS R7, [R6+0xf8] ;  /* 0x0000f8000607d984 */ /* 0x000e220000000800 */
[----:B------:R-:W0:Y:S01]  /*1870*/  @!P5 LDC R11, c[0x3][0x50] ;  /* 0x00c01400ff0bdb82 */ /* 0x000e220000000800 */
        /* <DEDUP_REMOVED lines=11> */
.L_x_60:
[----:B------:R-:W-:Y:S05]  /*1930*/  BSYNC.RECONVERGENT B0 ;  /* 0x0000000000007941 */ /* 0x000fea0003800200 */
.L_x_59:
        /* <DEDUP_REMOVED lines=9> */
.L_x_62:
[----:B------:R-:W0:Y:S01]  /*19d0*/  LDS R5, [R6+0xfc] ;  /* 0x0000fc0006057984 */ /* 0x000e220000000800 */
[----:B------:R-:W0:Y:S02]  /*19e0*/  LDCU UR4, c[0x3][0x54] ;  /* 0x00c00a80ff0477ac */ /* 0x000e240008000800 */
[----:B0-----:R-:W-:-:S07]  /*19f0*/  FFMA R12, R5, UR4, R12 ;  /* 0x00000004050c7c23 */ /* 0x001fce000800000c */
.L_x_63:
[----:B------:R-:W-:Y:S05]  /*1a00*/  BSYNC.RECONVERGENT B0 ;  /* 0x0000000000007941 */ /* 0x000fea0003800200 */
.L_x_61:
        /* <DEDUP_REMOVED lines=12> */
.L_x_65:
[----:B------:R-:W0:Y:S01]  /*1ad0*/  LDS R5, [R6+0x100] ;  /* 0x0001000006057984 */ /* 0x000e220000000800 */
[----:B------:R-:W0:Y:S02]  /*1ae0*/  LDCU UR4, c[0x3][0x58] ;  /* 0x00c00b00ff0477ac */ /* 0x000e240008000800 */
[----:B0-----:R-:W-:-:S07]  /*1af0*/  FFMA R12, R5, UR4, R12 ;  /* 0x00000004050c7c23 */ /* 0x001fce000800000c */
.L_x_66:
[----:B------:R-:W-:Y:S05]  /*1b00*/  BSYNC.RECONVERGENT B0 ;  /* 0x0000000000007941 */ /* 0x000fea0003800200 */
.L_x_64:
        /* <DEDUP_REMOVED lines=9> */
.L_x_68:
[----:B------:R-:W0:Y:S01]  /*1ba0*/  LDS R5, [R6+0x104] ;  /* 0x0001040006057984 */ /* 0x000e220000000800 */
[----:B------:R-:W0:Y:S02]  /*1bb0*/  LDCU UR4, c[0x3][0x5c] ;  /* 0x00c00b80ff0477ac */ /* 0x000e240008000800 */
[----:B0-----:R-:W-:-:S07]  /*1bc0*/  FFMA R12, R5, UR4, R12 ;  /* 0x00000004050c7c23 */ /* 0x001fce000800000c */
.L_x_69:
[----:B------:R-:W-:Y:S05]  /*1bd0*/  BSYNC.RECONVERGENT B0 ;  /* 0x0000000000007941 */ /* 0x000fea0003800200 */
.L_x_67:
        /* <DEDUP_REMOVED lines=9> */
.L_x_71:
[----:B------:R-:W0:Y:S01]  /*1c70*/  LDS R3, [R6+0x108] ;  /* 0x0001080006037984 */ /* 0x000e220000000800 */
[----:B------:R-:W0:Y:S02]  /*1c80*/  LDCU UR4, c[0x3][0x60] ;  /* 0x00c00c00ff0477ac */ /* 0x000e240008000800 */
[----:B0-----:R-:W-:-:S07]  /*1c90*/  FFMA R12, R3, UR4, R12 ;  /* 0x00000004030c7c23 */ /* 0x001fce000800000c */
.L_x_72:
[----:B------:R-:W-:Y:S05]  /*1ca0*/  BSYNC.RECONVERGENT B0 ;  /* 0x0000000000007941 */ /* 0x000fea0003800200 */
.L_x_70:
[----:B------:R-:W0:Y:S01]  /*1cb0*/  LDC.64 R2, c[0x0][0x388] ;  /* 0x0000e200ff027b82 */ /* 0x000e220000000a00 */
[----:B------:R-:W-:-:S04]  /*1cc0*/  IMAD R9, R9, UR6, R8 ;  /* 0x0000000609097c24 */ /* 0x000fc8000f8e0208 */
[----:B0-----:R-:W-:-:S05]  /*1cd0*/  IMAD.WIDE R2, R9, 0x4, R2 ;  /* 0x0000000409027825 */ /* 0x001fca00078e0202 */
[----:B------:R-:W-:Y:S01]  /*1ce0*/  STG.E desc[UR8][R2.64], R12 ;  /* 0x0000000c02007986 */ /* 0x000fe2000c101908 */
[----:B------:R-:W-:Y:S05]  /*1cf0*/  EXIT ;  /* 0x000000000000794d */ /* 0x000fea0003800000 */
.L_x_73:
[----:B------:R-:W-:-:S00]  /*1d00*/  BRA `(.L_x_73) ;  /* 0xfffffffc00fc7947 */ /* 0x000fc0000383ffff */
[----:B------:R-:W-:-:S00]  /*1d10*/  NOP ;  /* 0x0000000000007918 */ /* 0x000fc00000000000 */
        /* <DEDUP_REMOVED lines=14> */
.L_x_74:


//--------------------- .nv.shared._Z44convolution_cached_tiled_2D_const_mem_kernelPfS_ii --------------------------
	.section	.nv.shared._Z44convolution_cached_tiled_2D_const_mem_kernelPfS_ii,"aw",@nobits
	.sectionflags	@""
	.align	4
.nv.shared._Z44convolution_cached_tiled_2D_const_mem_kernelPfS_ii:
	.zero		5120


//--------------------- .nv.shared.reserved.0     --------------------------
	.section	.nv.shared.reserved.0,"aw",@nobits
	.weak		__nv_reservedSMEM_offset_0_alias
	.size		__nv_reservedSMEM_offset_0_alias, 0, 64
	.other		__nv_reservedSMEM_offset_0_alias,@"STO_CUDA_RESERVED_SHARED STV_DEFAULT"
__nv_reservedSMEM_offset_0_alias:
	.zero		0
	.zero		64


//--------------------- .nv.constant0._Z44convolution_cached_tiled_2D_const_mem_kernelPfS_ii --------------------------
	.section	.nv.constant0._Z44convolution_cached_tiled_2D_const_mem_kernelPfS_ii,"a",@progbits
	.sectionflags	@""
	.align	4
.nv.constant0._Z44convolution_cached_tiled_2D_const_mem_kernelPfS_ii:
	.zero		920


//--------------------- SYMBOLS --------------------------

	.type		.nv.reservedSmem.offset0,@object
	.size		.nv.reservedSmem.offset0,0x4
	.type		.nv.reservedSmem.cap,@object
	.size		.nv.reservedSmem.cap,0x4
